//
// Generated by NVIDIA NVVM Compiler
//
// Compiler Build ID: CL-36424714
// Cuda compilation tools, release 13.0, V13.0.88
// Based on NVVM 20.0.0
//

.version 9.0
.target sm_100
.address_size 64

	// .globl	_Z13apply_gravityPfS_fi

.visible .entry _Z13apply_gravityPfS_fi(
	.param .u64 .ptr .align 1 _Z13apply_gravityPfS_fi_param_0,
	.param .u64 .ptr .align 1 _Z13apply_gravityPfS_fi_param_1,
	.param .f32 _Z13apply_gravityPfS_fi_param_2,
	.param .u32 _Z13apply_gravityPfS_fi_param_3
)
{
	.reg .pred 	%p<2>;
	.reg .b32 	%r<6>;
	.reg .b32 	%f<6>;
	.reg .b64 	%rd<8>;

	ld.param.u64 	%rd1, [_Z13apply_gravityPfS_fi_param_0];
	ld.param.u64 	%rd2, [_Z13apply_gravityPfS_fi_param_1];
	ld.param.f32 	%f1, [_Z13apply_gravityPfS_fi_param_2];
	ld.param.u32 	%r2, [_Z13apply_gravityPfS_fi_param_3];
	mov.u32 	%r3, %ctaid.x;
	mov.u32 	%r4, %ntid.x;
	mov.u32 	%r5, %tid.x;
	mad.lo.s32 	%r1, %r3, %r4, %r5;
	setp.ge.s32 	%p1, %r1, %r2;
	@%p1 bra 	$L__BB0_2;
	cvta.to.global.u64 	%rd3, %rd2;
	cvta.to.global.u64 	%rd4, %rd1;
	mul.wide.s32 	%rd5, %r1, 4;
	add.s64 	%rd6, %rd3, %rd5;
	ld.global.f32 	%f2, [%rd6];
	add.f32 	%f3, %f1, %f2;
	st.global.f32 	[%rd6], %f3;
	add.s64 	%rd7, %rd4, %rd5;
	ld.global.f32 	%f4, [%rd7];
	add.f32 	%f5, %f3, %f4;
	st.global.f32 	[%rd7], %f5;
$L__BB0_2:
	ret;

}


// ===== COMPILED SASS (sm_100) =====

	.target	sm_100

	.elftype	@"ET_EXEC"


//--------------------- .note.nv.tkinfo           --------------------------
	.section	.note.nv.tkinfo,"",@"SHT_NOTE"
	.sectionflags	@"SHF_NOTE_NV_TKINFO"
	.tkinfo
        /*0018*/ 	.word	0x00000002
        /*0030*/ 	.string	""
        /*0030*/ 	.string	"ptxas"
        /*0030*/ 	.string	"Cuda compilation tools, release 13.0, V13.0.88"
        /*0030*/ 	.string	"Build cuda_13.0.r13.0/compiler.36424714_0"
        /*0030*/ 	.string	"-arch sm_100 -m 64 "



//--------------------- .note.nv.cuinfo           --------------------------
	.section	.note.nv.cuinfo,"",@"SHT_NOTE"
	.sectionflags	@"SHF_NOTE_NV_CUINFO"
        /*0018*/ 	.short	0x0002
        /*001a*/ 	.short	0x0064
        /*001c*/ 	.short	0x0082
	.zero		2


//--------------------- .nv.info                  --------------------------
	.section	.nv.info,"",@"SHT_CUDA_INFO"
	.align	4


	//----- nvinfo : EIATTR_REGCOUNT
	.align		4
        /*0000*/ 	.byte	0x04, 0x2f
        /*0002*/ 	.short	(.L_1 - .L_0)
	.align		4
.L_0:
        /*0004*/ 	.word	index@(_Z13apply_gravityPfS_fi)
        /*0008*/ 	.word	0x0000000c


	//----- nvinfo : EIATTR_FRAME_SIZE
	.align		4
.L_1:
        /*000c*/ 	.byte	0x04, 0x11
        /*000e*/ 	.short	(.L_3 - .L_2)
	.align		4
.L_2:
        /*0010*/ 	.word	index@(_Z13apply_gravityPfS_fi)
        /*0014*/ 	.word	0x00000000


	//----- nvinfo : EIATTR_MIN_STACK_SIZE
	.align		4
.L_3:
        /*0018*/ 	.byte	0x04, 0x12
        /*001a*/ 	.short	(.L_5 - .L_4)
	.align		4
.L_4:
        /*001c*/ 	.word	index@(_Z13apply_gravityPfS_fi)
        /*0020*/ 	.word	0x00000000
.L_5:


//--------------------- .nv.compat                --------------------------
	.section	.nv.compat,"",@"SHT_CUDA_COMPAT_INFO"
	.align	4
        /*0000*/ 	.byte	0x02, 0x09, 0x00, 0x00, 0x02, 0x02, 0x01, 0x00, 0x02, 0x05, 0x05, 0x00, 0x03, 0x07, 0x01, 0x01
        /*0010*/ 	.byte	0x02, 0x03, 0x00, 0x00, 0x02, 0x06, 0x01, 0x00, 0x04, 0x0b, 0x08, 0x00, 0x09, 0x00, 0x00, 0x00
        /*0020*/ 	.byte	0x00, 0x00, 0x00, 0x00


//--------------------- .nv.info._Z13apply_gravityPfS_fi --------------------------
	.section	.nv.info._Z13apply_gravityPfS_fi,"",@"SHT_CUDA_INFO"
	.sectionflags	@""
	.align	4


	//----- nvinfo : EIATTR_CUDA_API_VERSION
	.align		4
        /*0000*/ 	.byte	0x04, 0x37
        /*0002*/ 	.short	(.L_7 - .L_6)
.L_6:
        /*0004*/ 	.word	0x00000082


	//----- nvinfo : EIATTR_KPARAM_INFO
	.align		4
.L_7:
        /*0008*/ 	.byte	0x04, 0x17
        /*000a*/ 	.short	(.L_9 - .L_8)
.L_8:
        /*000c*/ 	.word	0x00000000
        /*0010*/ 	.short	0x0003
        /*0012*/ 	.short	0x0014
        /*0014*/ 	.byte	0x00, 0xf0, 0x11, 0x00


	//----- nvinfo : EIATTR_KPARAM_INFO
	.align		4
.L_9:
        /*0018*/ 	.byte	0x04, 0x17
        /*001a*/ 	.short	(.L_11 - .L_10)
.L_10:
        /*001c*/ 	.word	0x00000000
        /*0020*/ 	.short	0x0002
        /*0022*/ 	.short	0x0010
        /*0024*/ 	.byte	0x00, 0xf0, 0x11, 0x00


	//----- nvinfo : EIATTR_KPARAM_INFO
	.align		4
.L_11:
        /*0028*/ 	.byte	0x04, 0x17
        /*002a*/ 	.short	(.L_13 - .L_12)
.L_12:
        /*002c*/ 	.word	0x00000000
        /*0030*/ 	.short	0x0001
        /*0032*/ 	.short	0x0008
        /*0034*/ 	.byte	0x00, 0xf5, 0x21, 0x00


	//----- nvinfo : EIATTR_KPARAM_INFO
	.align		4
.L_13:
        /*0038*/ 	.byte	0x04, 0x17
        /*003a*/ 	.short	(.L_15 - .L_14)
.L_14:
        /*003c*/ 	.word	0x00000000
        /*0040*/ 	.short	0x0000
        /*0042*/ 	.short	0x0000
        /*0044*/ 	.byte	0x00, 0xf5, 0x21, 0x00


	//----- nvinfo : EIATTR_SPARSE_MMA_MASK
	.align		4
.L_15:
        /*0048*/ 	.byte	0x03, 0x50
        /*004a*/ 	.short	0x0000


	//----- nvinfo : EIATTR_MAXREG_COUNT
	.align		4
        /*004c*/ 	.byte	0x03, 0x1b
        /*004e*/ 	.short	0x00ff


	//----- nvinfo : EIATTR_MERCURY_ISA_VERSION
	.align		4
        /*0050*/ 	.byte	0x03, 0x5f
        /*0052*/ 	.short	0x0101


	//----- nvinfo : EIATTR_VRC_CTA_INIT_COUNT
	.align		4
        /*0054*/ 	.byte	0x02, 0x4a
	.zero		1
	.zero		1


	//----- nvinfo : EIATTR_EXIT_INSTR_OFFSETS
	.align		4
        /*0058*/ 	.byte	0x04, 0x1c
        /*005a*/ 	.short	(.L_17 - .L_16)


	//   ....[0]....
.L_16:
        /*005c*/ 	.word	0x00000070


	//   ....[1]....
        /*0060*/ 	.word	0x00000140


	//----- nvinfo : EIATTR_CBANK_PARAM_SIZE
	.align		4
.L_17:
        /*0064*/ 	.byte	0x03, 0x19
        /*0066*/ 	.short	0x0018


	//----- nvinfo : EIATTR_PARAM_CBANK
	.align		4
        /*0068*/ 	.byte	0x04, 0x0a
        /*006a*/ 	.short	(.L_19 - .L_18)
	.align		4
.L_18:
        /*006c*/ 	.word	index@(.nv.constant0._Z13apply_gravityPfS_fi)
        /*0070*/ 	.short	0x0380
        /*0072*/ 	.short	0x0018


	//----- nvinfo : EIATTR_SW_WAR
	.align		4
.L_19:
        /*0074*/ 	.byte	0x04, 0x36
        /*0076*/ 	.short	(.L_21 - .L_20)
.L_20:
        /*0078*/ 	.word	0x00000008
.L_21:


//--------------------- .nv.callgraph             --------------------------
	.section	.nv.callgraph,"",@"SHT_CUDA_CALLGRAPH"
	.align	4
	.sectionentsize	8
	.align		4
        /*0000*/ 	.word	0x00000000
	.align		4
        /*0004*/ 	.word	0xffffffff
	.align		4
        /*0008*/ 	.word	0x00000000
	.align		4
        /*000c*/ 	.word	0xfffffffe
	.align		4
        /*0010*/ 	.word	0x00000000
	.align		4
        /*0014*/ 	.word	0xfffffffd
	.align		4
        /*0018*/ 	.word	0x00000000
	.align		4
        /*001c*/ 	.word	0xfffffffc


//--------------------- .text._Z13apply_gravityPfS_fi --------------------------
	.section	.text._Z13apply_gravityPfS_fi,"ax",@progbits
	.align	128
        .global         _Z13apply_gravityPfS_fi
        .type           _Z13apply_gravityPfS_fi,@function
        .size           _Z13apply_gravityPfS_fi,(.L_x_1 - _Z13apply_gravityPfS_fi)
        .other          _Z13apply_gravityPfS_fi,@"STO_CUDA_ENTRY STV_DEFAULT"
_Z13apply_gravityPfS_fi:
.text._Z13apply_gravityPfS_fi:
[----:B------:R-:W-:Y:S01]  /*0000*/  LDC R1, c[0x0][0x37c] ;  /* 0x0000df00ff017b82 */ /* 0x000fe20000000800 */
[----:B------:R-:W0:Y:S07]  /*0010*/  S2R R0, SR_TID.X ;  /* 0x0000000000007919 */ /* 0x000e2e0000002100 */
[----:B------:R-:W0:Y:S01]  /*0020*/  S2UR UR4, SR_CTAID.X ;  /* 0x00000000000479c3 */ /* 0x000e220000002500 */
[----:B------:R-:W1:Y:S07]  /*0030*/  LDCU UR5, c[0x0][0x394] ;  /* 0x00007280ff0577ac */ /* 0x000e6e0008000800 */
[----:B------:R-:W0:Y:S02]  /*0040*/  LDC R7, c[0x0][0x360] ;  /* 0x0000d800ff077b82 */ /* 0x000e240000000800 */
[----:B0-----:R-:W-:-:S05]  /*0050*/  IMAD R7, R7, UR4, R0 ;  /* 0x0000000407077c24 */ /* 0x001fca000f8e0200 */
[----:B-1----:R-:W-:-:S13]  /*0060*/  ISETP.GE.AND P0, PT, R7, UR5, PT ;  /* 0x0000000507007c0c */ /* 0x002fda000bf06270 */
[----:B------:R-:W-:Y:S05]  /*0070*/  @P0 EXIT ;  /* 0x000000000000094d */ /* 0x000fea0003800000 */
[----:B------:R-:W0:Y:S01]  /*0080*/  LDC.64 R2, c[0x0][0x388] ;  /* 0x0000e200ff027b82 */ /* 0x000e220000000a00 */
[----:B------:R-:W1:Y:S01]  /*0090*/  LDCU.64 UR4, c[0x0][0x358] ;  /* 0x00006b00ff0477ac */ /* 0x000e620008000a00 */
[----:B------:R-:W2:Y:S06]  /*00a0*/  LDCU UR6, c[0x0][0x390] ;  /* 0x00007200ff0677ac */ /* 0x000eac0008000800 */
[----:B------:R-:W3:Y:S01]  /*00b0*/  LDC.64 R4, c[0x0][0x380] ;  /* 0x0000e000ff047b82 */ /* 0x000ee20000000a00 */
[----:B0-----:R-:W-:-:S05]  /*00c0*/  IMAD.WIDE R2, R7, 0x4, R2 ;  /* 0x0000000407027825 */ /* 0x001fca00078e0202 */
[----:B-1----:R-:W2:Y:S01]  /*00d0*/  LDG.E R0, desc[UR4][R2.64] ;  /* 0x0000000402007981 */ /* 0x002ea2000c1e1900 */
[----:B---3--:R-:W-:-:S04]  /*00e0*/  IMAD.WIDE R4, R7, 0x4, R4 ;  /* 0x0000000407047825 */ /* 0x008fc800078e0204 */
[----:B--2---:R-:W-:-:S05]  /*00f0*/  FADD R9, R0, UR6 ;  /* 0x0000000600097e21 */ /* 0x004fca0008000000 */
[----:B------:R-:W-:Y:S04]  /*0100*/  STG.E desc[UR4][R2.64], R9 ;  /* 0x0000000902007986 */ /* 0x000fe8000c101904 */
[----:B------:R-:W2:Y:S02]  /*0110*/  LDG.E R0, desc[UR4][R4.64] ;  /* 0x0000000404007981 */ /* 0x000ea4000c1e1900 */
[----:B--2---:R-:W-:-:S05]  /*0120*/  FADD R7, R9, R0 ;  /* 0x0000000009077221 */ /* 0x004fca0000000000 */
[----:B------:R-:W-:Y:S01]  /*0130*/  STG.E desc[UR4][R4.64], R7 ;  /* 0x0000000704007986 */ /* 0x000fe2000c101904 */
[----:B------:R-:W-:Y:S05]  /*0140*/  EXIT ;  /* 0x000000000000794d */ /* 0x000fea0003800000 */
.L_x_0:
[----:B------:R-:W-:-:S00]  /*0150*/  BRA `(.L_x_0) ;  /* 0xfffffffc00fc7947 */ /* 0x000fc0000383ffff */
[----:B------:R-:W-:-:S00]  /*0160*/  NOP ;  /* 0x0000000000007918 */ /* 0x000fc00000000000 */
        /* <DEDUP_REMOVED lines=9> */
.L_x_1:


//--------------------- .nv.shared.reserved.0     --------------------------
	.section	.nv.shared.reserved.0,"aw",@nobits
	.weak		__nv_reservedSMEM_offset_0_alias
	.size		__nv_reservedSMEM_offset_0_alias, 0, 64
	.other		__nv_reservedSMEM_offset_0_alias,@"STO_CUDA_RESERVED_SHARED STV_DEFAULT"
__nv_reservedSMEM_offset_0_alias:
	.zero		0
	.zero		64


//--------------------- .nv.constant0._Z13apply_gravityPfS_fi --------------------------
	.section	.nv.constant0._Z13apply_gravityPfS_fi,"a",@progbits
	.sectionflags	@""
	.align	4
.nv.constant0._Z13apply_gravityPfS_fi:
	.zero		920


//--------------------- SYMBOLS --------------------------

	.type		.nv.reservedSmem.offset0,@object
	.size		.nv.reservedSmem.offset0,0x4
